//
// Generated by NVIDIA NVVM Compiler
//
// Compiler Build ID: CL-36424714
// Cuda compilation tools, release 13.0, V13.0.88
// Based on NVVM 20.0.0
//

.version 9.0
.target sm_100
.address_size 64

	// .globl	_Z24summation_3_array_kernelPiS_S_S_i

.visible .entry _Z24summation_3_array_kernelPiS_S_S_i(
	.param .u64 .ptr .align 1 _Z24summation_3_array_kernelPiS_S_S_i_param_0,
	.param .u64 .ptr .align 1 _Z24summation_3_array_kernelPiS_S_S_i_param_1,
	.param .u64 .ptr .align 1 _Z24summation_3_array_kernelPiS_S_S_i_param_2,
	.param .u64 .ptr .align 1 _Z24summation_3_array_kernelPiS_S_S_i_param_3,
	.param .u32 _Z24summation_3_array_kernelPiS_S_S_i_param_4
)
{
	.reg .pred 	%p<2>;
	.reg .b32 	%r<11>;
	.reg .b64 	%rd<14>;

	ld.param.u64 	%rd1, [_Z24summation_3_array_kernelPiS_S_S_i_param_0];
	ld.param.u64 	%rd2, [_Z24summation_3_array_kernelPiS_S_S_i_param_1];
	ld.param.u64 	%rd3, [_Z24summation_3_array_kernelPiS_S_S_i_param_2];
	ld.param.u64 	%rd4, [_Z24summation_3_array_kernelPiS_S_S_i_param_3];
	ld.param.u32 	%r2, [_Z24summation_3_array_kernelPiS_S_S_i_param_4];
	mov.u32 	%r3, %tid.x;
	mov.u32 	%r4, %ctaid.x;
	mov.u32 	%r5, %ntid.x;
	mad.lo.s32 	%r1, %r4, %r5, %r3;
	setp.ge.s32 	%p1, %r1, %r2;
	@%p1 bra 	$L__BB0_2;
	cvta.to.global.u64 	%rd5, %rd1;
	cvta.to.global.u64 	%rd6, %rd2;
	cvta.to.global.u64 	%rd7, %rd3;
	cvta.to.global.u64 	%rd8, %rd4;
	mul.wide.s32 	%rd9, %r1, 4;
	add.s64 	%rd10, %rd5, %rd9;
	ld.global.u32 	%r6, [%rd10];
	add.s64 	%rd11, %rd6, %rd9;
	ld.global.u32 	%r7, [%rd11];
	add.s32 	%r8, %r7, %r6;
	add.s64 	%rd12, %rd7, %rd9;
	ld.global.u32 	%r9, [%rd12];
	add.s32 	%r10, %r8, %r9;
	add.s64 	%rd13, %rd8, %rd9;
	st.global.u32 	[%rd13], %r10;
$L__BB0_2:
	ret;

}


// ===== COMPILED SASS (sm_100) =====

	.target	sm_100

	.elftype	@"ET_EXEC"


//--------------------- .note.nv.tkinfo           --------------------------
	.section	.note.nv.tkinfo,"",@"SHT_NOTE"
	.sectionflags	@"SHF_NOTE_NV_TKINFO"
	.tkinfo
        /*0018*/ 	.word	0x00000002
        /*0030*/ 	.string	""
        /*0030*/ 	.string	"ptxas"
        /*0030*/ 	.string	"Cuda compilation tools, release 13.0, V13.0.88"
        /*0030*/ 	.string	"Build cuda_13.0.r13.0/compiler.36424714_0"
        /*0030*/ 	.string	"-arch sm_100 -m 64 "



//--------------------- .note.nv.cuinfo           --------------------------
	.section	.note.nv.cuinfo,"",@"SHT_NOTE"
	.sectionflags	@"SHF_NOTE_NV_CUINFO"
        /*0018*/ 	.short	0x0002
        /*001a*/ 	.short	0x0064
        /*001c*/ 	.short	0x0082
	.zero		2


//--------------------- .nv.info                  --------------------------
	.section	.nv.info,"",@"SHT_CUDA_INFO"
	.align	4


	//----- nvinfo : EIATTR_REGCOUNT
	.align		4
        /*0000*/ 	.byte	0x04, 0x2f
        /*0002*/ 	.short	(.L_1 - .L_0)
	.align		4
.L_0:
        /*0004*/ 	.word	index@(_Z24summation_3_array_kernelPiS_S_S_i)
        /*0008*/ 	.word	0x0000000e


	//----- nvinfo : EIATTR_FRAME_SIZE
	.align		4
.L_1:
        /*000c*/ 	.byte	0x04, 0x11
        /*000e*/ 	.short	(.L_3 - .L_2)
	.align		4
.L_2:
        /*0010*/ 	.word	index@(_Z24summation_3_array_kernelPiS_S_S_i)
        /*0014*/ 	.word	0x00000000


	//----- nvinfo : EIATTR_MIN_STACK_SIZE
	.align		4
.L_3:
        /*0018*/ 	.byte	0x04, 0x12
        /*001a*/ 	.short	(.L_5 - .L_4)
	.align		4
.L_4:
        /*001c*/ 	.word	index@(_Z24summation_3_array_kernelPiS_S_S_i)
        /*0020*/ 	.word	0x00000000
.L_5:


//--------------------- .nv.compat                --------------------------
	.section	.nv.compat,"",@"SHT_CUDA_COMPAT_INFO"
	.align	4
        /*0000*/ 	.byte	0x02, 0x09, 0x00, 0x00, 0x02, 0x02, 0x01, 0x00, 0x02, 0x05, 0x05, 0x00, 0x03, 0x07, 0x01, 0x01
        /*0010*/ 	.byte	0x02, 0x03, 0x00, 0x00, 0x02, 0x06, 0x01, 0x00, 0x04, 0x0b, 0x08, 0x00, 0x09, 0x00, 0x00, 0x00
        /*0020*/ 	.byte	0x00, 0x00, 0x00, 0x00


//--------------------- .nv.info._Z24summation_3_array_kernelPiS_S_S_i --------------------------
	.section	.nv.info._Z24summation_3_array_kernelPiS_S_S_i,"",@"SHT_CUDA_INFO"
	.sectionflags	@""
	.align	4


	//----- nvinfo : EIATTR_CUDA_API_VERSION
	.align		4
        /*0000*/ 	.byte	0x04, 0x37
        /*0002*/ 	.short	(.L_7 - .L_6)
.L_6:
        /*0004*/ 	.word	0x00000082


	//----- nvinfo : EIATTR_KPARAM_INFO
	.align		4
.L_7:
        /*0008*/ 	.byte	0x04, 0x17
        /*000a*/ 	.short	(.L_9 - .L_8)
.L_8:
        /*000c*/ 	.word	0x00000000
        /*0010*/ 	.short	0x0004
        /*0012*/ 	.short	0x0020
        /*0014*/ 	.byte	0x00, 0xf0, 0x11, 0x00


	//----- nvinfo : EIATTR_KPARAM_INFO
	.align		4
.L_9:
        /*0018*/ 	.byte	0x04, 0x17
        /*001a*/ 	.short	(.L_11 - .L_10)
.L_10:
        /*001c*/ 	.word	0x00000000
        /*0020*/ 	.short	0x0003
        /*0022*/ 	.short	0x0018
        /*0024*/ 	.byte	0x00, 0xf5, 0x21, 0x00


	//----- nvinfo : EIATTR_KPARAM_INFO
	.align		4
.L_11:
        /*0028*/ 	.byte	0x04, 0x17
        /*002a*/ 	.short	(.L_13 - .L_12)
.L_12:
        /*002c*/ 	.word	0x00000000
        /*0030*/ 	.short	0x0002
        /*0032*/ 	.short	0x0010
        /*0034*/ 	.byte	0x00, 0xf5, 0x21, 0x00


	//----- nvinfo : EIATTR_KPARAM_INFO
	.align		4
.L_13:
        /*0038*/ 	.byte	0x04, 0x17
        /*003a*/ 	.short	(.L_15 - .L_14)
.L_14:
        /*003c*/ 	.word	0x00000000
        /*0040*/ 	.short	0x0001
        /*0042*/ 	.short	0x0008
        /*0044*/ 	.byte	0x00, 0xf5, 0x21, 0x00


	//----- nvinfo : EIATTR_KPARAM_INFO
	.align		4
.L_15:
        /*0048*/ 	.byte	0x04, 0x17
        /*004a*/ 	.short	(.L_17 - .L_16)
.L_16:
        /*004c*/ 	.word	0x00000000
        /*0050*/ 	.short	0x0000
        /*0052*/ 	.short	0x0000
        /*0054*/ 	.byte	0x00, 0xf5, 0x21, 0x00


	//----- nvinfo : EIATTR_SPARSE_MMA_MASK
	.align		4
.L_17:
        /*0058*/ 	.byte	0x03, 0x50
        /*005a*/ 	.short	0x0000


	//----- nvinfo : EIATTR_MAXREG_COUNT
	.align		4
        /*005c*/ 	.byte	0x03, 0x1b
        /*005e*/ 	.short	0x00ff


	//----- nvinfo : EIATTR_MERCURY_ISA_VERSION
	.align		4
        /*0060*/ 	.byte	0x03, 0x5f
        /*0062*/ 	.short	0x0101


	//----- nvinfo : EIATTR_VRC_CTA_INIT_COUNT
	.align		4
        /*0064*/ 	.byte	0x02, 0x4a
	.zero		1
	.zero		1


	//----- nvinfo : EIATTR_EXIT_INSTR_OFFSETS
	.align		4
        /*0068*/ 	.byte	0x04, 0x1c
        /*006a*/ 	.short	(.L_19 - .L_18)


	//   ....[0]....
.L_18:
        /*006c*/ 	.word	0x00000070


	//   ....[1]....
        /*0070*/ 	.word	0x00000160


	//----- nvinfo : EIATTR_CBANK_PARAM_SIZE
	.align		4
.L_19:
        /*0074*/ 	.byte	0x03, 0x19
        /*0076*/ 	.short	0x0024


	//----- nvinfo : EIATTR_PARAM_CBANK
	.align		4
        /*0078*/ 	.byte	0x04, 0x0a
        /*007a*/ 	.short	(.L_21 - .L_20)
	.align		4
.L_20:
        /*007c*/ 	.word	index@(.nv.constant0._Z24summation_3_array_kernelPiS_S_S_i)
        /*0080*/ 	.short	0x0380
        /*0082*/ 	.short	0x0024


	//----- nvinfo : EIATTR_SW_WAR
	.align		4
.L_21:
        /*0084*/ 	.byte	0x04, 0x36
        /*0086*/ 	.short	(.L_23 - .L_22)
.L_22:
        /*0088*/ 	.word	0x00000008
.L_23:


//--------------------- .nv.callgraph             --------------------------
	.section	.nv.callgraph,"",@"SHT_CUDA_CALLGRAPH"
	.align	4
	.sectionentsize	8
	.align		4
        /*0000*/ 	.word	0x00000000
	.align		4
        /*0004*/ 	.word	0xffffffff
	.align		4
        /*0008*/ 	.word	0x00000000
	.align		4
        /*000c*/ 	.word	0xfffffffe
	.align		4
        /*0010*/ 	.word	0x00000000
	.align		4
        /*0014*/ 	.word	0xfffffffd
	.align		4
        /*0018*/ 	.word	0x00000000
	.align		4
        /*001c*/ 	.word	0xfffffffc


//--------------------- .text._Z24summation_3_array_kernelPiS_S_S_i --------------------------
	.section	.text._Z24summation_3_array_kernelPiS_S_S_i,"ax",@progbits
	.align	128
        .global         _Z24summation_3_array_kernelPiS_S_S_i
        .type           _Z24summation_3_array_kernelPiS_S_S_i,@function
        .size           _Z24summation_3_array_kernelPiS_S_S_i,(.L_x_1 - _Z24summation_3_array_kernelPiS_S_S_i)
        .other          _Z24summation_3_array_kernelPiS_S_S_i,@"STO_CUDA_ENTRY STV_DEFAULT"
_Z24summation_3_array_kernelPiS_S_S_i:
.text._Z24summation_3_array_kernelPiS_S_S_i:
[----:B------:R-:W-:Y:S01]  /*0000*/  LDC R1, c[0x0][0x37c] ;  /* 0x0000df00ff017b82 */ /* 0x000fe20000000800 */
[----:B------:R-:W0:Y:S07]  /*0010*/  S2R R11, SR_TID.X ;  /* 0x00000000000b7919 */ /* 0x000e2e0000002100 */
[----:B------:R-:W0:Y:S01]  /*0020*/  S2UR UR4, SR_CTAID.X ;  /* 0x00000000000479c3 */ /* 0x000e220000002500 */
[----:B------:R-:W1:Y:S07]  /*0030*/  LDCU UR5, c[0x0][0x3a0] ;  /* 0x00007400ff0577ac */ /* 0x000e6e0008000800 */
[----:B------:R-:W0:Y:S02]  /*0040*/  LDC R0, c[0x0][0x360] ;  /* 0x0000d800ff007b82 */ /* 0x000e240000000800 */
[----:B0-----:R-:W-:-:S05]  /*0050*/  IMAD R11, R0, UR4, R11 ;  /* 0x00000004000b7c24 */ /* 0x001fca000f8e020b */
[----:B-1----:R-:W-:-:S13]  /*0060*/  ISETP.GE.AND P0, PT, R11, UR5, PT ;  /* 0x000000050b007c0c */ /* 0x002fda000bf06270 */
[----:B------:R-:W-:Y:S05]  /*0070*/  @P0 EXIT ;  /* 0x000000000000094d */ /* 0x000fea0003800000 */
[----:B------:R-:W0:Y:S01]  /*0080*/  LDC.64 R2, c[0x0][0x380] ;  /* 0x0000e000ff027b82 */ /* 0x000e220000000a00 */
[----:B------:R-:W1:Y:S07]  /*0090*/  LDCU.64 UR4, c[0x0][0x358] ;  /* 0x00006b00ff0477ac */ /* 0x000e6e0008000a00 */
[----:B------:R-:W2:Y:S08]  /*00a0*/  LDC.64 R4, c[0x0][0x388] ;  /* 0x0000e200ff047b82 */ /* 0x000eb00000000a00 */
[----:B------:R-:W3:Y:S01]  /*00b0*/  LDC.64 R6, c[0x0][0x390] ;  /* 0x0000e400ff067b82 */ /* 0x000ee20000000a00 */
[----:B0-----:R-:W-:-:S07]  /*00c0*/  IMAD.WIDE R2, R11, 0x4, R2 ;  /* 0x000000040b027825 */ /* 0x001fce00078e0202 */
[----:B------:R-:W0:Y:S01]  /*00d0*/  LDC.64 R8, c[0x0][0x398] ;  /* 0x0000e600ff087b82 */ /* 0x000e220000000a00 */
[----:B-1----:R-:W4:Y:S01]  /*00e0*/  LDG.E R2, desc[UR4][R2.64] ;  /* 0x0000000402027981 */ /* 0x002f22000c1e1900 */
[----:B--2---:R-:W-:-:S06]  /*00f0*/  IMAD.WIDE R4, R11, 0x4, R4 ;  /* 0x000000040b047825 */ /* 0x004fcc00078e0204 */
[----:B------:R-:W4:Y:S01]  /*0100*/  LDG.E R5, desc[UR4][R4.64] ;  /* 0x0000000404057981 */ /* 0x000f22000c1e1900 */
[----:B---3--:R-:W-:-:S06]  /*0110*/  IMAD.WIDE R6, R11, 0x4, R6 ;  /* 0x000000040b067825 */ /* 0x008fcc00078e0206 */
[----:B------:R-:W4:Y:S01]  /*0120*/  LDG.E R6, desc[UR4][R6.64] ;  /* 0x0000000406067981 */ /* 0x000f22000c1e1900 */
[----:B0-----:R-:W-:Y:S01]  /*0130*/  IMAD.WIDE R8, R11, 0x4, R8 ;  /* 0x000000040b087825 */ /* 0x001fe200078e0208 */
[----:B----4-:R-:W-:-:S05]  /*0140*/  IADD3 R11, PT, PT, R6, R5, R2 ;  /* 0x00000005060b7210 */ /* 0x010fca0007ffe002 */
[----:B------:R-:W-:Y:S01]  /*0150*/  STG.E desc[UR4][R8.64], R11 ;  /* 0x0000000b08007986 */ /* 0x000fe2000c101904 */
[----:B------:R-:W-:Y:S05]  /*0160*/  EXIT ;  /* 0x000000000000794d */ /* 0x000fea0003800000 */
.L_x_0:
[----:B------:R-:W-:-:S00]  /*0170*/  BRA `(.L_x_0) ;  /* 0xfffffffc00fc7947 */ /* 0x000fc0000383ffff */
[----:B------:R-:W-:-:S00]  /*0180*/  NOP ;  /* 0x0000000000007918 */ /* 0x000fc00000000000 */
[----:B------:R-:W-:-:S00]  /*0190*/  NOP ;  /* 0x0000000000007918 */ /* 0x000fc00000000000 */
[----:B------:R-:W-:-:S00]  /*01a0*/  NOP ;  /* 0x0000000000007918 */ /* 0x000fc00000000000 */
[----:B------:R-:W-:-:S00]  /*01b0*/  NOP ;  /* 0x0000000000007918 */ /* 0x000fc00000000000 */
[----:B------:R-:W-:-:S00]  /*01c0*/  NOP ;  /* 0x0000000000007918 */ /* 0x000fc00000000000 */
[----:B------:R-:W-:-:S00]  /*01d0*/  NOP ;  /* 0x0000000000007918 */ /* 0x000fc00000000000 */
[----:B------:R-:W-:-:S00]  /*01e0*/  NOP ;  /* 0x0000000000007918 */ /* 0x000fc00000000000 */
[----:B------:R-:W-:-:S00]  /*01f0*/  NOP ;  /* 0x0000000000007918 */ /* 0x000fc00000000000 */
.L_x_1:


//--------------------- .nv.shared.reserved.0     --------------------------
	.section	.nv.shared.reserved.0,"aw",@nobits
	.weak		__nv_reservedSMEM_offset_0_alias
	.size		__nv_reservedSMEM_offset_0_alias, 0, 64
	.other		__nv_reservedSMEM_offset_0_alias,@"STO_CUDA_RESERVED_SHARED STV_DEFAULT"
__nv_reservedSMEM_offset_0_alias:
	.zero		0
	.zero		64


//--------------------- .nv.constant0._Z24summation_3_array_kernelPiS_S_S_i --------------------------
	.section	.nv.constant0._Z24summation_3_array_kernelPiS_S_S_i,"a",@progbits
	.sectionflags	@""
	.align	4
.nv.constant0._Z24summation_3_array_kernelPiS_S_S_i:
	.zero		932


//--------------------- SYMBOLS --------------------------

	.type		.nv.reservedSmem.offset0,@object
	.size		.nv.reservedSmem.offset0,0x4
